	.headerflags	@"EF_CUDA_TEXMODE_UNIFIED EF_CUDA_64BIT_ADDRESS EF_CUDA_ACCELERATORS EF_CUDA_SM90 EF_CUDA_VIRTUAL_SM(EF_CUDA_SM90)"
	.elftype	@"ET_EXEC"


//--------------------- .nv.info                  --------------------------
	.section	.nv.info,"",@"SHT_CUDA_INFO"
	.align	4


	//----- nvinfo : EIATTR_REGCOUNT
	.align		4
        /*0000*/ 	.byte	0x04, 0x2f
        /*0002*/ 	.short	(.L_1 - .L_0)
	.align		4
.L_0:
        /*0004*/ 	.word	index@(triton_poi_fused_convolution_max_pool2d_with_indices_relu_24)
        /*0008*/ 	.word	0x00000020


	//----- nvinfo : EIATTR_MIN_STACK_SIZE
	.align		4
.L_1:
        /*000c*/ 	.byte	0x04, 0x12
        /*000e*/ 	.short	(.L_3 - .L_2)
	.align		4
.L_2:
        /*0010*/ 	.word	index@(triton_poi_fused_convolution_max_pool2d_with_indices_relu_24)
        /*0014*/ 	.word	0x00000000


	//----- nvinfo : EIATTR_FRAME_SIZE
	.align		4
.L_3:
        /*0018*/ 	.byte	0x04, 0x11
        /*001a*/ 	.short	(.L_5 - .L_4)
	.align		4
.L_4:
        /*001c*/ 	.word	index@(triton_poi_fused_convolution_max_pool2d_with_indices_relu_24)
        /*0020*/ 	.word	0x00000000


	//----- nvinfo : EIATTR_MIN_STACK_SIZE
	.align		4
.L_5:
        /*0024*/ 	.byte	0x04, 0x12
        /*0026*/ 	.short	(.L_7 - .L_6)
	.align		4
.L_6:
        /*0028*/ 	.word	index@(triton_poi_fused_convolution_max_pool2d_with_indices_relu_24)
        /*002c*/ 	.word	0x00000000
.L_7:


//--------------------- .nv.info.triton_poi_fused_convolution_max_pool2d_with_indices_relu_24 --------------------------
	.section	.nv.info.triton_poi_fused_convolution_max_pool2d_with_indices_relu_24,"",@"SHT_CUDA_INFO"
	.sectionflags	@""
	.align	4


	//----- nvinfo : EIATTR_CUDA_API_VERSION
	.align		4
        /*0000*/ 	.byte	0x04, 0x37
        /*0002*/ 	.short	(.L_9 - .L_8)
.L_8:
        /*0004*/ 	.word	0x0000007c


	//----- nvinfo : EIATTR_KPARAM_INFO
	.align		4
.L_9:
        /*0008*/ 	.byte	0x04, 0x17
        /*000a*/ 	.short	(.L_11 - .L_10)
.L_10:
        /*000c*/ 	.word	0x00000000
        /*0010*/ 	.short	0x0004
        /*0012*/ 	.short	0x001c
        /*0014*/ 	.byte	0x00, 0xf0, 0x11, 0x00


	//----- nvinfo : EIATTR_KPARAM_INFO
	.align		4
.L_11:
        /*0018*/ 	.byte	0x04, 0x17
        /*001a*/ 	.short	(.L_13 - .L_12)
.L_12:
        /*001c*/ 	.word	0x00000000
        /*0020*/ 	.short	0x0003
        /*0022*/ 	.short	0x0018
        /*0024*/ 	.byte	0x00, 0xf0, 0x11, 0x00


	//----- nvinfo : EIATTR_KPARAM_INFO
	.align		4
.L_13:
        /*0028*/ 	.byte	0x04, 0x17
        /*002a*/ 	.short	(.L_15 - .L_14)
.L_14:
        /*002c*/ 	.word	0x00000000
        /*0030*/ 	.short	0x0002
        /*0032*/ 	.short	0x0010
        /*0034*/ 	.byte	0x00, 0xf4, 0x21, 0x00


	//----- nvinfo : EIATTR_KPARAM_INFO
	.align		4
.L_15:
        /*0038*/ 	.byte	0x04, 0x17
        /*003a*/ 	.short	(.L_17 - .L_16)
.L_16:
        /*003c*/ 	.word	0x00000000
        /*0040*/ 	.short	0x0001
        /*0042*/ 	.short	0x0008
        /*0044*/ 	.byte	0x00, 0xf4, 0x21, 0x00


	//----- nvinfo : EIATTR_KPARAM_INFO
	.align		4
.L_17:
        /*0048*/ 	.byte	0x04, 0x17
        /*004a*/ 	.short	(.L_19 - .L_18)
.L_18:
        /*004c*/ 	.word	0x00000000
        /*0050*/ 	.short	0x0000
        /*0052*/ 	.short	0x0000
        /*0054*/ 	.byte	0x00, 0xf4, 0x21, 0x00


	//----- nvinfo : EIATTR_SPARSE_MMA_MASK
	.align		4
.L_19:
        /*0058*/ 	.byte	0x03, 0x50
        /*005a*/ 	.short	0x0000


	//----- nvinfo : EIATTR_MAXREG_COUNT
	.align		4
        /*005c*/ 	.byte	0x03, 0x1b
        /*005e*/ 	.short	0x00ff


	//----- nvinfo : EIATTR_EXIT_INSTR_OFFSETS
	.align		4
        /*0060*/ 	.byte	0x04, 0x1c
        /*0062*/ 	.short	(.L_21 - .L_20)


	//   ....[0]....
.L_20:
        /*0064*/ 	.word	0x00000c80


	//   ....[1]....
        /*0068*/ 	.word	0x00000ca0


	//----- nvinfo : EIATTR_REQNTID
	.align		4
.L_21:
        /*006c*/ 	.byte	0x04, 0x10
        /*006e*/ 	.short	(.L_23 - .L_22)
.L_22:
        /*0070*/ 	.word	0x00000100
        /*0074*/ 	.word	0x00000001
        /*0078*/ 	.word	0x00000001


	//----- nvinfo : EIATTR_CBANK_PARAM_SIZE
	.align		4
.L_23:
        /*007c*/ 	.byte	0x03, 0x19
        /*007e*/ 	.short	0x0020


	//----- nvinfo : EIATTR_PARAM_CBANK
	.align		4
        /*0080*/ 	.byte	0x04, 0x0a
        /*0082*/ 	.short	(.L_25 - .L_24)
	.align		4
.L_24:
        /*0084*/ 	.word	index@(.nv.constant0.triton_poi_fused_convolution_max_pool2d_with_indices_relu_24)
        /*0088*/ 	.short	0x0210
        /*008a*/ 	.short	0x0020


	//----- nvinfo : EIATTR_SW_WAR
	.align		4
.L_25:
        /*008c*/ 	.byte	0x04, 0x36
        /*008e*/ 	.short	(.L_27 - .L_26)
.L_26:
        /*0090*/ 	.word	0x00000008
.L_27:


//--------------------- .nv.callgraph             --------------------------
	.section	.nv.callgraph,"",@"SHT_CUDA_CALLGRAPH"
	.align	4
	.sectionentsize	8
	.align		4
        /*0000*/ 	.word	0x00000000
	.align		4
        /*0004*/ 	.word	0xffffffff
	.align		4
        /*0008*/ 	.word	0x00000000
	.align		4
        /*000c*/ 	.word	0xfffffffe
	.align		4
        /*0010*/ 	.word	0x00000000
	.align		4
        /*0014*/ 	.word	0xfffffffd
	.align		4
        /*0018*/ 	.word	0x00000000
	.align		4
        /*001c*/ 	.word	0xfffffffc


//--------------------- .text.triton_poi_fused_convolution_max_pool2d_with_indices_relu_24 --------------------------
	.section	.text.triton_poi_fused_convolution_max_pool2d_with_indices_relu_24,"ax",@progbits
	.sectionflags	@"SHF_BARRIERS=1"
	.align	128
        .global         triton_poi_fused_convolution_max_pool2d_with_indices_relu_24
        .type           triton_poi_fused_convolution_max_pool2d_with_indices_relu_24,@function
        .size           triton_poi_fused_convolution_max_pool2d_with_indices_relu_24,(.L_x_1 - triton_poi_fused_convolution_max_pool2d_with_indices_relu_24)
        .other          triton_poi_fused_convolution_max_pool2d_with_indices_relu_24,@"STO_CUDA_ENTRY STV_DEFAULT"
triton_poi_fused_convolution_max_pool2d_with_indices_relu_24:
.text.triton_poi_fused_convolution_max_pool2d_with_indices_relu_24:
[----:B------:R-:W0:Y:S01]  /*0000*/  LDC R1, c[0x0][0x28] ;  /* 0x00000a00ff017b82 */ /* 0x000e220000000800 */
[----:B------:R-:W1:Y:S07]  /*0010*/  S2R R3, SR_TID.X ;  /* 0x0000000000037919 */ /* 0x000e6e0000002100 */
[----:B------:R-:W2:Y:S01]  /*0020*/  S2UR UR4, SR_CTAID.Y ;  /* 0x00000000000479c3 */ /* 0x000ea20000002600 */
[----:B------:R-:W-:Y:S01]  /*0030*/  ULDC.64 UR6, c[0x0][0x208] ;  /* 0x0000820000067ab9 */ /* 0x000fe20000000a00 */
[----:B------:R-:W-:Y:S01]  /*0040*/  CS2R R24, SRZ ;  /* 0x0000000000187805 */ /* 0x000fe2000001ff00 */
[----:B------:R-:W2:Y:S01]  /*0050*/  S2R R4, SR_CTAID.Z ;  /* 0x0000000000047919 */ /* 0x000ea20000002700 */
[----:B------:R-:W3:Y:S04]  /*0060*/  S2R R2, SR_CTAID.X ;  /* 0x0000000000027919 */ /* 0x000ee80000002500 */
[----:B------:R-:W2:Y:S08]  /*0070*/  LDC R5, c[0x0][0x10] ;  /* 0x00000400ff057b82 */ /* 0x000eb00000000800 */
[----:B------:R-:W4:Y:S01]  /*0080*/  LDC.64 R12, c[0x0][0x210] ;  /* 0x00008400ff0c7b82 */ /* 0x000f220000000a00 */
[----:B-1----:R-:W-:Y:S01]  /*0090*/  SHF.R.U32.HI R0, RZ, 0x4, R3 ;  /* 0x00000004ff007819 */ /* 0x002fe20000011603 */
[----:B--2---:R-:W-:-:S03]  /*00a0*/  IMAD R4, R4, R5, UR4 ;  /* 0x0000000404047e24 */ /* 0x004fc6000f8e0205 */
[----:B------:R-:W-:Y:S01]  /*00b0*/  SGXT.U32 R5, R0, 0x4 ;  /* 0x000000040005781a */ /* 0x000fe20000000000 */
[----:B---3--:R-:W-:-:S03]  /*00c0*/  IMAD.SHL.U32 R2, R2, 0x10, RZ ;  /* 0x0000001002027824 */ /* 0x008fc600078e00ff */
[----:B------:R-:W-:Y:S02]  /*00d0*/  PRMT R5, R5, 0x6540, R4 ;  /* 0x0000654005057816 */ /* 0x000fe40000000004 */
[----:B------:R-:W-:Y:S02]  /*00e0*/  LOP3.LUT R0, R2, 0xf, R3, 0xf8, !PT ;  /* 0x0000000f02007812 */ /* 0x000fe400078ef803 */
[C---:B------:R-:W-:Y:S02]  /*00f0*/  LOP3.LUT R6, R5.reuse, 0x10, RZ, 0xfc, !PT ;  /* 0x0000001005067812 */ /* 0x040fe400078efcff */
[----:B------:R-:W-:Y:S01]  /*0100*/  ISETP.GE.AND P0, PT, R0, 0x9, PT ;  /* 0x000000090000780c */ /* 0x000fe20003f06270 */
[C---:B------:R-:W-:Y:S01]  /*0110*/  IMAD R29, R5.reuse, 0x9, R0 ;  /* 0x00000009051d7824 */ /* 0x040fe200078e0200 */
[----:B------:R-:W-:Y:S01]  /*0120*/  LOP3.LUT R7, R5, 0x20, RZ, 0xfc, !PT ;  /* 0x0000002005077812 */ /* 0x000fe200078efcff */
[----:B------:R-:W-:Y:S01]  /*0130*/  IMAD.MOV.U32 R0, RZ, RZ, RZ ;  /* 0x000000ffff007224 */ /* 0x000fe200078e00ff */
[----:B------:R-:W-:Y:S01]  /*0140*/  ISETP.LT.AND P1, PT, R6, 0x20000, !P0 ;  /* 0x000200000600780c */ /* 0x000fe20004721270 */
[----:B------:R-:W-:Y:S01]  /*0150*/  VIADD R11, R29, 0x90 ;  /* 0x000000901d0b7836 */ /* 0x000fe20000000000 */
[----:B------:R-:W-:Y:S01]  /*0160*/  LOP3.LUT R8, R5, 0x30, RZ, 0xfc, !PT ;  /* 0x0000003005087812 */ /* 0x000fe200078efcff */
[----:B------:R-:W-:Y:S01]  /*0170*/  VIADD R17, R29, 0x120 ;  /* 0x000001201d117836 */ /* 0x000fe20000000000 */
[----:B------:R-:W-:Y:S01]  /*0180*/  ISETP.LT.AND P3, PT, R7, 0x20000, !P0 ;  /* 0x000200000700780c */ /* 0x000fe20004761270 */
[----:B----4-:R-:W-:Y:S01]  /*0190*/  IMAD.WIDE R10, R11, 0x4, R12 ;  /* 0x000000040b0a7825 */ /* 0x010fe200078e020c */
[----:B------:R-:W-:-:S02]  /*01a0*/  LOP3.LUT R6, R5, 0x40, RZ, 0xfc, !PT ;  /* 0x0000004005067812 */ /* 0x000fc400078efcff */
[----:B------:R-:W-:Y:S01]  /*01b0*/  ISETP.LT.AND P2, PT, R8, 0x20000, !P0 ;  /* 0x000200000800780c */ /* 0x000fe20004741270 */
[----:B------:R-:W-:Y:S01]  /*01c0*/  VIADD R19, R29, 0x1b0 ;  /* 0x000001b01d137836 */ /* 0x000fe20000000000 */
[----:B------:R-:W-:Y:S01]  /*01d0*/  LOP3.LUT R7, R5, 0x50, RZ, 0xfc, !PT ;  /* 0x0000005005077812 */ /* 0x000fe200078efcff */
[--C-:B------:R-:W-:Y:S01]  /*01e0*/  IMAD.WIDE R16, R17, 0x4, R12.reuse ;  /* 0x0000000411107825 */ /* 0x100fe200078e020c */
[----:B------:R-:W-:Y:S01]  /*01f0*/  LOP3.LUT R8, R5, 0x60, RZ, 0xfc, !PT ;  /* 0x0000006005087812 */ /* 0x000fe200078efcff */
[----:B------:R1:W2:Y:S01]  /*0200*/  @P1 LDG.E.EL R0, desc[UR6][R10.64] ;  /* 0x000000060a001981 */ /* 0x0002a2000c2e1900 */
[----:B------:R-:W-:Y:S01]  /*0210*/  ISETP.LT.AND P6, PT, R6, 0x20000, !P0 ;  /* 0x000200000600780c */ /* 0x000fe200047c1270 */
[----:B------:R-:W-:Y:S01]  /*0220*/  IMAD.MOV.U32 R6, RZ, RZ, RZ ;  /* 0x000000ffff067224 */ /* 0x000fe200078e00ff */
[----:B------:R-:W-:Y:S01]  /*0230*/  ISETP.LT.AND P5, PT, R7, 0x20000, !P0 ;  /* 0x000200000700780c */ /* 0x000fe200047a1270 */
[----:B------:R-:W-:Y:S01]  /*0240*/  VIADD R9, R29, 0x240 ;  /* 0x000002401d097836 */ /* 0x000fe20000000000 */
[----:B------:R-:W-:Y:S01]  /*0250*/  ISETP.LT.AND P4, PT, R8, 0x20000, !P0 ;  /* 0x000200000800780c */ /* 0x000fe20004781270 */
[----:B------:R-:W-:Y:S01]  /*0260*/  IMAD.WIDE R18, R19, 0x4, R12 ;  /* 0x0000000413127825 */ /* 0x000fe200078e020c */
[C---:B------:R-:W-:Y:S01]  /*0270*/  LOP3.LUT R7, R5.reuse, 0x70, RZ, 0xfc, !PT ;  /* 0x0000007005077812 */ /* 0x040fe200078efcff */
[----:B------:R3:W4:Y:S01]  /*0280*/  @P3 LDG.E.EL R6, desc[UR6][R16.64] ;  /* 0x0000000610063981 */ /* 0x000722000c2e1900 */
[----:B------:R-:W-:Y:S01]  /*0290*/  LOP3.LUT R8, R5, 0x80, RZ, 0xfc, !PT ;  /* 0x0000008005087812 */ /* 0x000fe200078efcff */
[----:B------:R-:W-:Y:S01]  /*02a0*/  VIADD R15, R29, 0x2d0 ;  /* 0x000002d01d0f7836 */ /* 0x000fe20000000000 */
[----:B------:R-:W-:-:S02]  /*02b0*/  ISETP.LT.AND P1, PT, R7, 0x20000, !P0 ;  /* 0x000200000700780c */ /* 0x000fc40004721270 */
[----:B------:R-:W-:Y:S02]  /*02c0*/  CS2R R22, SRZ ;  /* 0x0000000000167805 */ /* 0x000fe4000001ff00 */
[----:B------:R-:W-:Y:S01]  /*02d0*/  ISETP.LT.AND P3, PT, R8, 0x20000, !P0 ;  /* 0x000200000800780c */ /* 0x000fe20004761270 */
[--C-:B------:R-:W-:Y:S01]  /*02e0*/  IMAD.WIDE R8, R9, 0x4, R12.reuse ;  /* 0x0000000409087825 */ /* 0x100fe200078e020c */
[C---:B------:R-:W-:Y:S01]  /*02f0*/  LOP3.LUT R7, R5.reuse, 0x90, RZ, 0xfc, !PT ;  /* 0x0000009005077812 */ /* 0x040fe200078efcff */
[----:B------:R5:W4:Y:S01]  /*0300*/  @P2 LDG.E.EL R25, desc[UR6][R18.64] ;  /* 0x0000000612192981 */ /* 0x000b22000c2e1900 */
[----:B-1----:R-:W-:Y:S01]  /*0310*/  LOP3.LUT R10, R5, 0xa0, RZ, 0xfc, !PT ;  /* 0x000000a0050a7812 */ /* 0x002fe200078efcff */
[----:B------:R-:W-:Y:S01]  /*0320*/  IMAD.WIDE R14, R15, 0x4, R12 ;  /* 0x000000040f0e7825 */ /* 0x000fe200078e020c */
[----:B------:R-:W-:Y:S01]  /*0330*/  ISETP.LT.AND P2, PT, R7, 0x20000, !P0 ;  /* 0x000200000700780c */ /* 0x000fe20004741270 */
[----:B------:R-:W4:Y:S01]  /*0340*/  @P6 LDG.E.EL R24, desc[UR6][R8.64] ;  /* 0x0000000608186981 */ /* 0x000f22000c2e1900 */
[----:B------:R-:W-:Y:S01]  /*0350*/  LOP3.LUT R7, R5, 0xb0, RZ, 0xfc, !PT ;  /* 0x000000b005077812 */ /* 0x000fe200078efcff */
[----:B------:R-:W-:-:S02]  /*0360*/  VIADD R21, R29, 0x480 ;  /* 0x000004801d157836 */ /* 0x000fc40000000000 */
[C---:B---3--:R-:W-:Y:S02]  /*0370*/  VIADD R17, R29.reuse, 0x3f0 ;  /* 0x000003f01d117836 */ /* 0x048fe40000000000 */
[----:B-----5:R-:W-:Y:S01]  /*0380*/  VIADD R19, R29, 0x360 ;  /* 0x000003601d137836 */ /* 0x020fe20000000000 */
[----:B------:R-:W-:Y:S01]  /*0390*/  ISETP.LT.AND P6, PT, R10, 0x20000, !P0 ;  /* 0x000200000a00780c */ /* 0x000fe200047c1270 */
[----:B------:R1:W3:Y:S01]  /*03a0*/  @P5 LDG.E.EL R23, desc[UR6][R14.64] ;  /* 0x000000060e175981 */ /* 0x0002e2000c2e1900 */
[----:B------:R-:W-:Y:S01]  /*03b0*/  CS2R R10, SRZ ;  /* 0x00000000000a7805 */ /* 0x000fe2000001ff00 */
[--C-:B------:R-:W-:Y:S01]  /*03c0*/  IMAD.WIDE R18, R19, 0x4, R12.reuse ;  /* 0x0000000413127825 */ /* 0x100fe200078e020c */
[----:B------:R-:W-:Y:S02]  /*03d0*/  ISETP.LT.AND P5, PT, R7, 0x20000, !P0 ;  /* 0x000200000700780c */ /* 0x000fe400047a1270 */
[----:B------:R-:W-:Y:S01]  /*03e0*/  LOP3.LUT R7, R5, 0xc0, RZ, 0xfc, !PT ;  /* 0x000000c005077812 */ /* 0x000fe200078efcff */
[--C-:B------:R-:W-:Y:S01]  /*03f0*/  IMAD.WIDE R16, R17, 0x4, R12.reuse ;  /* 0x0000000411107825 */ /* 0x100fe200078e020c */
[----:B------:R-:W5:Y:S03]  /*0400*/  @P4 LDG.E.EL R22, desc[UR6][R18.64] ;  /* 0x0000000612164981 */ /* 0x000f66000c2e1900 */
[----:B-1----:R-:W-:Y:S01]  /*0410*/  IMAD.WIDE R14, R21, 0x4, R12 ;  /* 0x00000004150e7825 */ /* 0x002fe200078e020c */
[----:B------:R1:W5:Y:S03]  /*0420*/  @P1 LDG.E.EL R11, desc[UR6][R16.64] ;  /* 0x00000006100b1981 */ /* 0x000366000c2e1900 */
[----:B------:R-:W-:-:S02]  /*0430*/  VIADD R21, R29, 0x510 ;  /* 0x000005101d157836 */ /* 0x000fc40000000000 */
[----:B------:R-:W-:Y:S01]  /*0440*/  IMAD.MOV.U32 R9, RZ, RZ, RZ ;  /* 0x000000ffff097224 */ /* 0x000fe200078e00ff */
[----:B------:R-:W-:Y:S01]  /*0450*/  ISETP.LT.AND P4, PT, R7, 0x20000, !P0 ;  /* 0x000200000700780c */ /* 0x000fe20004781270 */
[----:B------:R-:W-:Y:S01]  /*0460*/  IMAD.WIDE R20, R21, 0x4, R12 ;  /* 0x0000000415147825 */ /* 0x000fe200078e020c */
[C---:B------:R-:W-:Y:S01]  /*0470*/  LOP3.LUT R7, R5.reuse, 0xd0, RZ, 0xfc, !PT ;  /* 0x000000d005077812 */ /* 0x040fe200078efcff */
[----:B------:R1:W5:Y:S01]  /*0480*/  @P3 LDG.E.EL R10, desc[UR6][R14.64] ;  /* 0x000000060e0a3981 */ /* 0x000362000c2e1900 */
[C---:B------:R-:W-:Y:S02]  /*0490*/  ISETP.LT.AND P1, PT, R5.reuse, 0x20000, !P0 ;  /* 0x000200000500780c */ /* 0x040fe40004721270 */
[C---:B------:R-:W-:Y:S01]  /*04a0*/  LOP3.LUT R8, R5.reuse, 0xe0, RZ, 0xfc, !PT ;  /* 0x000000e005087812 */ /* 0x040fe200078efcff */
[----:B------:R1:W5:Y:S01]  /*04b0*/  @P2 LDG.E.EL R9, desc[UR6][R20.64] ;  /* 0x0000000614092981 */ /* 0x000362000c2e1900 */
[----:B------:R-:W-:Y:S01]  /*04c0*/  LOP3.LUT R5, R5, 0xf0, RZ, 0xfc, !PT ;  /* 0x000000f005057812 */ /* 0x000fe200078efcff */
[----:B-1----:R-:W-:Y:S01]  /*04d0*/  VIADD R17, R29, 0x630 ;  /* 0x000006301d117836 */ /* 0x002fe20000000000 */
[----:B------:R-:W-:-:S02]  /*04e0*/  ISETP.LT.AND P3, PT, R7, 0x20000, !P0 ;  /* 0x000200000700780c */ /* 0x000fc40004761270 */
[----:B------:R-:W-:Y:S01]  /*04f0*/  ISETP.LT.AND P2, PT, R8, 0x20000, !P0 ;  /* 0x000200000800780c */ /* 0x000fe20004741270 */
[----:B------:R-:W-:Y:S01]  /*0500*/  VIADD R15, R29, 0x5a0 ;  /* 0x000005a01d0f7836 */ /* 0x000fe20000000000 */
[----:B------:R-:W-:Y:S01]  /*0510*/  ISETP.LT.AND P0, PT, R5, 0x20000, !P0 ;  /* 0x000200000500780c */ /* 0x000fe20004701270 */
[----:B------:R-:W-:Y:S02]  /*0520*/  IMAD.MOV.U32 R5, RZ, RZ, RZ ;  /* 0x000000ffff057224 */ /* 0x000fe400078e00ff */
[----:B------:R-:W-:-:S04]  /*0530*/  IMAD.WIDE R16, R17, 0x4, R12 ;  /* 0x0000000411107825 */ /* 0x000fc800078e020c */
[----:B------:R-:W-:Y:S01]  /*0540*/  IMAD.MOV.U32 R8, RZ, RZ, RZ ;  /* 0x000000ffff087224 */ /* 0x000fe200078e00ff */
[----:B------:R1:W5:Y:S01]  /*0550*/  @P5 LDG.E.EL R5, desc[UR6][R16.64] ;  /* 0x0000000610055981 */ /* 0x000362000c2e1900 */
[----:B------:R-:W-:-:S04]  /*0560*/  IMAD.WIDE R14, R15, 0x4, R12 ;  /* 0x000000040f0e7825 */ /* 0x000fc800078e020c */
[C---:B0-----:R-:W-:Y:S01]  /*0570*/  VIADD R19, R29.reuse, 0x6c0 ;  /* 0x000006c01d137836 */ /* 0x041fe20000000000 */
[----:B------:R0:W5:Y:S01]  /*0580*/  @P6 LDG.E.EL R8, desc[UR6][R14.64] ;  /* 0x000000060e086981 */ /* 0x000162000c2e1900 */
[C---:B------:R-:W-:Y:S02]  /*0590*/  VIADD R27, R29.reuse, 0x750 ;  /* 0x000007501d1b7836 */ /* 0x040fe40000000000 */
[C---:B------:R-:W-:Y:S02]  /*05a0*/  VIADD R21, R29.reuse, 0x7e0 ;  /* 0x000007e01d157836 */ /* 0x040fe40000000000 */
[----:B-1----:R-:W-:Y:S02]  /*05b0*/  VIADD R17, R29, 0x870 ;  /* 0x000008701d117836 */ /* 0x002fe40000000000 */
[----:B------:R-:W-:-:S04]  /*05c0*/  IMAD.WIDE R18, R19, 0x4, R12 ;  /* 0x0000000413127825 */ /* 0x000fc800078e020c */
[----:B------:R-:W-:-:S04]  /*05d0*/  IMAD.WIDE R26, R27, 0x4, R12 ;  /* 0x000000041b1a7825 */ /* 0x000fc800078e020c */
[----:B------:R-:W-:-:S04]  /*05e0*/  IMAD.WIDE R20, R21, 0x4, R12 ;  /* 0x0000000415147825 */ /* 0x000fc800078e020c */
[----:B0-----:R-:W-:-:S04]  /*05f0*/  IMAD.WIDE R14, R29, 0x4, R12 ;  /* 0x000000041d0e7825 */ /* 0x001fc800078e020c */
[----:B------:R-:W-:-:S04]  /*0600*/  IMAD.WIDE R12, R17, 0x4, R12 ;  /* 0x00000004110c7825 */ /* 0x000fc800078e020c */
[----:B------:R-:W-:Y:S02]  /*0610*/  IMAD.MOV.U32 R7, RZ, RZ, RZ ;  /* 0x000000ffff077224 */ /* 0x000fe400078e00ff */
[----:B------:R-:W-:Y:S02]  /*0620*/  IMAD.MOV.U32 R28, RZ, RZ, RZ ;  /* 0x000000ffff1c7224 */ /* 0x000fe400078e00ff */
[----:B------:R-:W-:Y:S02]  /*0630*/  IMAD.MOV.U32 R16, RZ, RZ, RZ ;  /* 0x000000ffff107224 */ /* 0x000fe400078e00ff */
[----:B------:R-:W-:Y:S01]  /*0640*/  IMAD.MOV.U32 R29, RZ, RZ, RZ ;  /* 0x000000ffff1d7224 */ /* 0x000fe200078e00ff */
[----:B------:R0:W5:Y:S01]  /*0650*/  @P4 LDG.E.EL R7, desc[UR6][R18.64] ;  /* 0x0000000612074981 */ /* 0x000162000c2e1900 */
[----:B------:R-:W-:-:S03]  /*0660*/  IMAD.MOV.U32 R17, RZ, RZ, RZ ;  /* 0x000000ffff117224 */ /* 0x000fc600078e00ff */
[----:B------:R-:W5:Y:S04]  /*0670*/  @P3 LDG.E.EL R28, desc[UR6][R26.64] ;  /* 0x000000061a1c3981 */ /* 0x000f68000c2e1900 */
[----:B------:R-:W5:Y:S04]  /*0680*/  @P2 LDG.E.EL R16, desc[UR6][R20.64] ;  /* 0x0000000614102981 */ /* 0x000f68000c2e1900 */
[----:B------:R-:W5:Y:S04]  /*0690*/  @P1 LDG.E.EL R29, desc[UR6][R14.64] ;  /* 0x000000060e1d1981 */ /* 0x000f68000c2e1900 */
[----:B------:R1:W5:Y:S01]  /*06a0*/  @P0 LDG.E.EL R17, desc[UR6][R12.64] ;  /* 0x000000060c110981 */ /* 0x000362000c2e1900 */
[----:B0-----:R-:W0:Y:S01]  /*06b0*/  S2R R18, SR_TID.X ;  /* 0x0000000000127919 */ /* 0x001e220000002100 */
[----:B------:R-:W0:Y:S01]  /*06c0*/  S2UR UR5, SR_CgaCtaId ;  /* 0x00000000000579c3 */ /* 0x000e220000008800 */
[----:B------:R-:W-:Y:S01]  /*06d0*/  UMOV UR4, 0x400 ;  /* 0x0000040000047882 */ /* 0x000fe20000000000 */
[----:B-1----:R-:W-:Y:S01]  /*06e0*/  IMAD.SHL.U32 R12, R3, 0x4, RZ ;  /* 0x00000004030c7824 */ /* 0x002fe200078e00ff */
[----:B0-----:R-:W-:Y:S01]  /*06f0*/  UPRMT UR4, UR5, 0x654, UR4 ;  /* 0x0000065405047896 */ /* 0x001fe20008000004 */
[----:B------:R-:W-:Y:S01]  /*0700*/  IMAD.SHL.U32 R19, R18, 0x100, RZ ;  /* 0x0000010012137824 */ /* 0x000fe200078e00ff */
[----:B------:R-:W-:-:S04]  /*0710*/  SHF.R.U32.HI R26, RZ, 0x4, R18 ;  /* 0x00000004ff1a7819 */ /* 0x000fc80000011612 */
[----:B------:R-:W-:Y:S02]  /*0720*/  SGXT.U32 R20, R26, 0x4 ;  /* 0x000000041a14781a */ /* 0x000fe40000000000 */
[----:B------:R-:W-:-:S04]  /*0730*/  LOP3.LUT R19, R19, 0xf00, RZ, 0xc0, !PT ;  /* 0x00000f0013137812 */ /* 0x000fc800078ec0ff */
[C---:B------:R-:W-:Y:S02]  /*0740*/  LOP3.LUT R20, R19.reuse, R20, RZ, 0xfc, !PT ;  /* 0x0000001413147212 */ /* 0x040fe400078efcff */
[----:B------:R-:W-:-:S05]  /*0750*/  LEA.HI R19, R19, UR4, RZ, 0x1c ;  /* 0x0000000413137c11 */ /* 0x000fca000f8fe0ff */
[----:B------:R-:W-:Y:S01]  /*0760*/  IMAD R20, R20, 0x4, R19 ;  /* 0x0000000414147824 */ /* 0x000fe200078e0213 */
[----:B------:R-:W-:Y:S02]  /*0770*/  LOP3.LUT R13, R12, 0xfc, RZ, 0xc0, !PT ;  /* 0x000000fc0c0d7812 */ /* 0x000fe400078ec0ff */
[----:B------:R-:W-:-:S04]  /*0780*/  SHF.R.U32.HI R12, RZ, 0x2, R18 ;  /* 0x00000002ff0c7819 */ /* 0x000fc80000011612 */
[----:B------:R-:W-:Y:S02]  /*0790*/  LOP3.LUT R12, R12, 0x30, RZ, 0xc0, !PT ;  /* 0x000000300c0c7812 */ /* 0x000fe400078ec0ff */
[----:B------:R-:W-:Y:S02]  /*07a0*/  PRMT R4, R13, 0x6540, R4 ;  /* 0x000065400d047816 */ /* 0x000fe40000000004 */
[----:B------:R-:W-:-:S04]  /*07b0*/  SHF.R.U32.HI R3, RZ, 0x6, R3 ;  /* 0x00000006ff037819 */ /* 0x000fc80000011603 */
[----:B------:R-:W-:Y:S02]  /*07c0*/  SGXT.U32 R3, R3, 0x2 ;  /* 0x000000020303781a */ /* 0x000fe40000000000 */
[----:B------:R-:W-:-:S04]  /*07d0*/  ISETP.GE.AND P0, PT, R4, 0x20000, PT ;  /* 0x000200000400780c */ /* 0x000fc80003f06270 */
[----:B------:R-:W-:Y:S01]  /*07e0*/  ISETP.LT.AND P3, PT, R2, RZ, !P0 ;  /* 0x000000ff0200720c */ /* 0x000fe20004761270 */
[----:B--2---:R0:W-:Y:S04]  /*07f0*/  STS [R20+0x40], R0 ;  /* 0x0000400014007388 */ /* 0x0041e80000000800 */
[----:B----4-:R-:W-:Y:S04]  /*0800*/  STS [R20+0x80], R6 ;  /* 0x0000800614007388 */ /* 0x010fe80000000800 */
[----:B------:R-:W-:Y:S04]  /*0810*/  STS [R20+0xc0], R25 ;  /* 0x0000c01914007388 */ /* 0x000fe80000000800 */
[----:B------:R-:W-:Y:S04]  /*0820*/  STS [R20+0x100], R24 ;  /* 0x0001001814007388 */ /* 0x000fe80000000800 */
[----:B---3--:R-:W-:Y:S04]  /*0830*/  STS [R20+0x140], R23 ;  /* 0x0001401714007388 */ /* 0x008fe80000000800 */
[----:B-----5:R1:W-:Y:S04]  /*0840*/  STS [R20+0x180], R22 ;  /* 0x0001801614007388 */ /* 0x0203e80000000800 */
[----:B------:R2:W-:Y:S04]  /*0850*/  STS [R20+0x1c0], R11 ;  /* 0x0001c00b14007388 */ /* 0x0005e80000000800 */
[----:B------:R-:W-:Y:S04]  /*0860*/  STS [R20+0x200], R10 ;  /* 0x0002000a14007388 */ /* 0x000fe80000000800 */
[----:B------:R-:W-:Y:S01]  /*0870*/  STS [R20+0x240], R9 ;  /* 0x0002400914007388 */ /* 0x000fe20000000800 */
[----:B0-----:R-:W-:Y:S01]  /*0880*/  IMAD.SHL.U32 R0, R18, 0x4, RZ ;  /* 0x0000000412007824 */ /* 0x001fe200078e00ff */
[----:B-1----:R-:W0:Y:S02]  /*0890*/  LDC.64 R22, c[0x0][0x218] ;  /* 0x00008600ff167b82 */ /* 0x002e240000000a00 */
[----:B------:R1:W-:Y:S04]  /*08a0*/  STS [R20+0x2c0], R5 ;  /* 0x0002c00514007388 */ /* 0x0003e80000000800 */
[----:B------:R-:W-:Y:S01]  /*08b0*/  STS [R20+0x280], R8 ;  /* 0x0002800814007388 */ /* 0x000fe20000000800 */
[----:B------:R-:W-:Y:S01]  /*08c0*/  LOP3.LUT R0, R0, 0x3fc, RZ, 0xc0, !PT ;  /* 0x000003fc00007812 */ /* 0x000fe200078ec0ff */
[----:B--2---:R-:W-:-:S03]  /*08d0*/  VIADD R11, R12, UR4 ;  /* 0x000000040c0b7c36 */ /* 0x004fc60008000000 */
[C---:B-1----:R-:W-:Y:S01]  /*08e0*/  LOP3.LUT R5, R0.reuse, 0x400, RZ, 0xfc, !PT ;  /* 0x0000040000057812 */ /* 0x042fe200078efcff */
[----:B------:R-:W-:-:S03]  /*08f0*/  IMAD R11, R0, 0x4, R11 ;  /* 0x00000004000b7824 */ /* 0x000fc600078e020b */
[----:B------:R-:W-:Y:S01]  /*0900*/  SHF.R.U32.HI R6, RZ, 0x4, R5 ;  /* 0x00000004ff067819 */ /* 0x000fe20000011605 */
[----:B------:R1:W-:Y:S04]  /*0910*/  STS [R20+0x300], R7 ;  /* 0x0003000714007388 */ /* 0x0003e80000000800 */
[----:B------:R-:W-:Y:S04]  /*0920*/  STS [R20+0x340], R28 ;  /* 0x0003401c14007388 */ /* 0x000fe80000000800 */
[----:B------:R-:W-:Y:S04]  /*0930*/  STS [R20+0x380], R16 ;  /* 0x0003801014007388 */ /* 0x000fe80000000800 */
[----:B------:R-:W-:Y:S04]  /*0940*/  STS [R20], R29 ;  /* 0x0000001d14007388 */ /* 0x000fe80000000800 */
[----:B------:R0:W-:Y:S01]  /*0950*/  STS [R20+0x3c0], R17 ;  /* 0x0003c01114007388 */ /* 0x0001e20000000800 */
[----:B------:R-:W-:Y:S01]  /*0960*/  BAR.SYNC.DEFER_BLOCKING 0x0 ;  /* 0x0000000000007b1d */ /* 0x000fe20000010000 */
[----:B-1----:R-:W-:-:S02]  /*0970*/  LOP3.LUT R7, R0, 0x800, RZ, 0xfc, !PT ;  /* 0x0000080000077812 */ /* 0x002fc400078efcff */
[----:B------:R-:W-:Y:S02]  /*0980*/  LOP3.LUT R8, R0, 0xc00, RZ, 0xfc, !PT ;  /* 0x00000c0000087812 */ /* 0x000fe400078efcff */
[----:B------:R-:W-:Y:S02]  /*0990*/  LOP3.LUT R6, R6, 0x70, RZ, 0xc0, !PT ;  /* 0x0000007006067812 */ /* 0x000fe400078ec0ff */
[----:B------:R-:W-:Y:S02]  /*09a0*/  SHF.R.S32.HI R5, RZ, 0x1f, R4 ;  /* 0x0000001fff057819 */ /* 0x000fe40000011404 */
[----:B------:R-:W-:Y:S02]  /*09b0*/  SHF.R.U32.HI R7, RZ, 0x4, R7 ;  /* 0x00000004ff077819 */ /* 0x000fe40000011607 */
[----:B------:R-:W-:Y:S01]  /*09c0*/  SHF.R.U32.HI R8, RZ, 0x4, R8 ;  /* 0x00000004ff087819 */ /* 0x000fe20000011608 */
[----:B------:R-:W-:Y:S01]  /*09d0*/  VIADD R9, R6, UR4 ;  /* 0x0000000406097c36 */ /* 0x000fe20008000000 */
[----:B------:R-:W-:-:S02]  /*09e0*/  LEA.HI R5, R5, R4, RZ, 0x8 ;  /* 0x0000000405057211 */ /* 0x000fc400078f40ff */
[----:B------:R-:W-:Y:S01]  /*09f0*/  LOP3.LUT R6, R7, 0xb0, RZ, 0xc0, !PT ;  /* 0x000000b007067812 */ /* 0x000fe200078ec0ff */
[----:B------:R-:W1:Y:S01]  /*0a00*/  LDS.128 R16, [R11] ;  /* 0x000000000b107984 */ /* 0x000e620000000c00 */
[----:B------:R-:W-:Y:S01]  /*0a10*/  LOP3.LUT R8, R8, 0xf0, RZ, 0xc0, !PT ;  /* 0x000000f008087812 */ /* 0x000fe200078ec0ff */
[----:B------:R-:W-:Y:S01]  /*0a20*/  IMAD R12, R0, 0x4, R9 ;  /* 0x00000004000c7824 */ /* 0x000fe200078e0209 */
[----:B------:R-:W-:Y:S02]  /*0a30*/  LOP3.LUT R7, R5, 0xffffff00, RZ, 0xc0, !PT ;  /* 0xffffff0005077812 */ /* 0x000fe400078ec0ff */
[----:B------:R-:W-:Y:S01]  /*0a40*/  SHF.R.S32.HI R24, RZ, 0x8, R5 ;  /* 0x00000008ff187819 */ /* 0x000fe20000011405 */
[----:B------:R-:W-:Y:S02]  /*0a50*/  VIADD R5, R6, UR4 ;  /* 0x0000000406057c36 */ /* 0x000fe40008000000 */
[----:B------:R-:W-:Y:S01]  /*0a60*/  VIADD R9, R8, UR4 ;  /* 0x0000000408097c36 */ /* 0x000fe20008000000 */
[----:B------:R-:W2:Y:S01]  /*0a70*/  LDS.128 R12, [R12+0x1000] ;  /* 0x001000000c0c7984 */ /* 0x000ea20000000c00 */
[----:B------:R-:W-:-:S02]  /*0a80*/  IMAD R8, R0, 0x4, R5 ;  /* 0x0000000400087824 */ /* 0x000fc400078e0205 */
[----:B------:R-:W-:Y:S02]  /*0a90*/  IMAD.IADD R7, R4, 0x1, -R7 ;  /* 0x0000000104077824 */ /* 0x000fe400078e0a07 */
[----:B------:R-:W-:Y:S01]  /*0aa0*/  IMAD R5, R0, 0x4, R9 ;  /* 0x0000000400057824 */ /* 0x000fe200078e0209 */
[----:B------:R-:W-:Y:S01]  /*0ab0*/  LOP3.LUT R25, R2, R3, RZ, 0xfc, !PT ;  /* 0x0000000302197212 */ /* 0x000fe200078efcff */
[----:B------:R-:W-:Y:S01]  /*0ac0*/  IMAD R24, R24, 0x900, R7 ;  /* 0x0000090018187824 */ /* 0x000fe200078e0207 */
[----:B------:R-:W3:Y:S04]  /*0ad0*/  LDS.128 R8, [R8+0x2000] ;  /* 0x0020000008087984 */ /* 0x000ee80000000c00 */
[----:B------:R-:W4:Y:S01]  /*0ae0*/  LDS.128 R4, [R5+0x3000] ;  /* 0x0030000005047984 */ /* 0x000f220000000c00 */
[C---:B------:R-:W-:Y:S01]  /*0af0*/  ISETP.LT.AND P1, PT, R25.reuse, 0x9, !P0 ;  /* 0x000000091900780c */ /* 0x040fe20004721270 */
[----:B------:R-:W-:-:S04]  /*0b00*/  IMAD R3, R25, 0x100, R24 ;  /* 0x0000010019037824 */ /* 0x000fc800078e0218 */
[----:B0-----:R-:W-:Y:S01]  /*0b10*/  IMAD.WIDE R20, R3, 0x4, R22 ;  /* 0x0000000403147825 */ /* 0x001fe200078e0216 */
[C---:B------:R-:W-:Y:S02]  /*0b20*/  LOP3.LUT R27, R25.reuse, 0x4, RZ, 0xfc, !PT ;  /* 0x00000004191b7812 */ /* 0x040fe400078efcff */
[----:B------:R-:W-:-:S05]  /*0b30*/  LOP3.LUT R25, R25, 0x8, RZ, 0xfc, !PT ;  /* 0x0000000819197812 */ /* 0x000fca00078efcff */
[----:B-1----:R0:W-:Y:S01]  /*0b40*/  @P1 STG.E.128 desc[UR6][R20.64], R16 ;  /* 0x0000001014001986 */ /* 0x0021e2000c101d06 */
[----:B------:R-:W-:Y:S02]  /*0b50*/  ISETP.LT.AND P2, PT, R27, 0x9, !P0 ;  /* 0x000000091b00780c */ /* 0x000fe40004741270 */
[----:B------:R-:W-:Y:S01]  /*0b60*/  ISETP.LT.AND P0, PT, R25, 0x9, !P0 ;  /* 0x000000091900780c */ /* 0x000fe20004701270 */
[--C-:B------:R-:W-:Y:S01]  /*0b70*/  IMAD R0, R27, 0x100, R24.reuse ;  /* 0x000001001b007824 */ /* 0x100fe200078e0218 */
[----:B0-----:R-:W0:Y:S01]  /*0b80*/  LDC.64 R20, c[0x0][0x220] ;  /* 0x00008800ff147b82 */ /* 0x001e220000000a00 */
[----:B------:R-:W-:Y:S02]  /*0b90*/  IMAD R2, R25, 0x100, R24 ;  /* 0x0000010019027824 */ /* 0x000fe400078e0218 */
[----:B------:R-:W-:Y:S02]  /*0ba0*/  VIADD R27, R3, 0xc00 ;  /* 0x00000c00031b7836 */ /* 0x000fe40000000000 */
[----:B------:R-:W-:-:S04]  /*0bb0*/  IMAD.WIDE R28, R0, 0x4, R22 ;  /* 0x00000004001c7825 */ /* 0x000fc800078e0216 */
[--C-:B------:R-:W-:Y:S01]  /*0bc0*/  IMAD.WIDE R24, R2, 0x4, R22.reuse ;  /* 0x0000000402187825 */ /* 0x100fe200078e0216 */
[----:B--2---:R-:W-:Y:S03]  /*0bd0*/  @P2 STG.E.128 desc[UR6][R28.64], R12 ;  /* 0x0000000c1c002986 */ /* 0x004fe6000c101d06 */
[----:B------:R-:W-:Y:S01]  /*0be0*/  IMAD.WIDE R22, R27, 0x4, R22 ;  /* 0x000000041b167825 */ /* 0x000fe200078e0216 */
[----:B---3--:R0:W-:Y:S04]  /*0bf0*/  @P0 STG.E.128 desc[UR6][R24.64], R8 ;  /* 0x0000000818000986 */ /* 0x0081e8000c101d06 */
[----:B----4-:R1:W-:Y:S01]  /*0c00*/  @P3 STG.E.128 desc[UR6][R22.64], R4 ;  /* 0x0000000416003986 */ /* 0x0103e2000c101d06 */
[----:B0-----:R-:W-:-:S04]  /*0c10*/  IMAD.WIDE R24, R0, 0x4, R20 ;  /* 0x0000000400187825 */ /* 0x001fc800078e0214 */
[----:B-1----:R-:W-:-:S04]  /*0c20*/  IMAD.WIDE R22, R3, 0x4, R20 ;  /* 0x0000000403167825 */ /* 0x002fc800078e0214 */
[--C-:B------:R-:W-:Y:S01]  /*0c30*/  IMAD.WIDE R2, R2, 0x4, R20.reuse ;  /* 0x0000000402027825 */ /* 0x100fe200078e0214 */
[----:B------:R0:W-:Y:S04]  /*0c40*/  @P1 STG.E.128 desc[UR6][R22.64], R16 ;  /* 0x0000001016001986 */ /* 0x0001e8000c101d06 */
[----:B------:R0:W-:Y:S01]  /*0c50*/  @P2 STG.E.128 desc[UR6][R24.64], R12 ;  /* 0x0000000c18002986 */ /* 0x0001e2000c101d06 */
[----:B------:R-:W-:-:S03]  /*0c60*/  IMAD.WIDE R20, R27, 0x4, R20 ;  /* 0x000000041b147825 */ /* 0x000fc600078e0214 */
[----:B------:R0:W-:Y:S02]  /*0c70*/  @P0 STG.E.128 desc[UR6][R2.64], R8 ;  /* 0x0000000802000986 */ /* 0x0001e4000c101d06 */
[----:B0-----:R-:W-:Y:S05]  /*0c80*/  @!P3 EXIT ;  /* 0x000000000000b94d */ /* 0x001fea0003800000 */
[----:B------:R-:W-:Y:S01]  /*0c90*/  STG.E.128 desc[UR6][R20.64], R4 ;  /* 0x0000000414007986 */ /* 0x000fe2000c101d06 */
[----:B------:R-:W-:Y:S05]  /*0ca0*/  EXIT ;  /* 0x000000000000794d */ /* 0x000fea0003800000 */
.L_x_0:
[----:B------:R-:W-:-:S00]  /*0cb0*/  BRA `(.L_x_0) ;  /* 0xfffffffc00fc7947 */ /* 0x000fc0000383ffff */
[----:B------:R-:W-:-:S00]  /*0cc0*/  NOP ;  /* 0x0000000000007918 */ /* 0x000fc00000000000 */
        /* <DEDUP_REMOVED lines=11> */
.L_x_1:


//--------------------- .nv.shared.triton_poi_fused_convolution_max_pool2d_with_indices_relu_24 --------------------------
	.section	.nv.shared.triton_poi_fused_convolution_max_pool2d_with_indices_relu_24,"aw",@nobits
	.sectionflags	@""
	.align	16
	.zero		1024


//--------------------- .nv.constant0.triton_poi_fused_convolution_max_pool2d_with_indices_relu_24 --------------------------
	.section	.nv.constant0.triton_poi_fused_convolution_max_pool2d_with_indices_relu_24,"a",@progbits
	.sectionflags	@""
	.align	4
.nv.constant0.triton_poi_fused_convolution_max_pool2d_with_indices_relu_24:
	.zero		560
